	.headerflags	@"EF_CUDA_TEXMODE_UNIFIED EF_CUDA_64BIT_ADDRESS EF_CUDA_ACCELERATORS EF_CUDA_SM90 EF_CUDA_VIRTUAL_SM(EF_CUDA_SM90)"
	.elftype	@"ET_EXEC"


//--------------------- .nv.info                  --------------------------
	.section	.nv.info,"",@"SHT_CUDA_INFO"
	.align	4


	//----- nvinfo : EIATTR_REGCOUNT
	.align		4
        /*0000*/ 	.byte	0x04, 0x2f
        /*0002*/ 	.short	(.L_1 - .L_0)
	.align		4
.L_0:
        /*0004*/ 	.word	index@(triton_poi_fused_0)
        /*0008*/ 	.word	0x00000020


	//----- nvinfo : EIATTR_MIN_STACK_SIZE
	.align		4
.L_1:
        /*000c*/ 	.byte	0x04, 0x12
        /*000e*/ 	.short	(.L_3 - .L_2)
	.align		4
.L_2:
        /*0010*/ 	.word	index@(triton_poi_fused_0)
        /*0014*/ 	.word	0x00000000


	//----- nvinfo : EIATTR_FRAME_SIZE
	.align		4
.L_3:
        /*0018*/ 	.byte	0x04, 0x11
        /*001a*/ 	.short	(.L_5 - .L_4)
	.align		4
.L_4:
        /*001c*/ 	.word	index@(triton_poi_fused_0)
        /*0020*/ 	.word	0x00000000


	//----- nvinfo : EIATTR_MIN_STACK_SIZE
	.align		4
.L_5:
        /*0024*/ 	.byte	0x04, 0x12
        /*0026*/ 	.short	(.L_7 - .L_6)
	.align		4
.L_6:
        /*0028*/ 	.word	index@(triton_poi_fused_0)
        /*002c*/ 	.word	0x00000000
.L_7:


//--------------------- .nv.info.triton_poi_fused_0 --------------------------
	.section	.nv.info.triton_poi_fused_0,"",@"SHT_CUDA_INFO"
	.sectionflags	@""
	.align	4


	//----- nvinfo : EIATTR_CUDA_API_VERSION
	.align		4
        /*0000*/ 	.byte	0x04, 0x37
        /*0002*/ 	.short	(.L_9 - .L_8)
.L_8:
        /*0004*/ 	.word	0x0000007c


	//----- nvinfo : EIATTR_KPARAM_INFO
	.align		4
.L_9:
        /*0008*/ 	.byte	0x04, 0x17
        /*000a*/ 	.short	(.L_11 - .L_10)
.L_10:
        /*000c*/ 	.word	0x00000000
        /*0010*/ 	.short	0x0003
        /*0012*/ 	.short	0x0014
        /*0014*/ 	.byte	0x00, 0xf0, 0x11, 0x00


	//----- nvinfo : EIATTR_KPARAM_INFO
	.align		4
.L_11:
        /*0018*/ 	.byte	0x04, 0x17
        /*001a*/ 	.short	(.L_13 - .L_12)
.L_12:
        /*001c*/ 	.word	0x00000000
        /*0020*/ 	.short	0x0002
        /*0022*/ 	.short	0x0010
        /*0024*/ 	.byte	0x00, 0xf0, 0x11, 0x00


	//----- nvinfo : EIATTR_KPARAM_INFO
	.align		4
.L_13:
        /*0028*/ 	.byte	0x04, 0x17
        /*002a*/ 	.short	(.L_15 - .L_14)
.L_14:
        /*002c*/ 	.word	0x00000000
        /*0030*/ 	.short	0x0001
        /*0032*/ 	.short	0x0008
        /*0034*/ 	.byte	0x00, 0xf4, 0x21, 0x00


	//----- nvinfo : EIATTR_KPARAM_INFO
	.align		4
.L_15:
        /*0038*/ 	.byte	0x04, 0x17
        /*003a*/ 	.short	(.L_17 - .L_16)
.L_16:
        /*003c*/ 	.word	0x00000000
        /*0040*/ 	.short	0x0000
        /*0042*/ 	.short	0x0000
        /*0044*/ 	.byte	0x00, 0xf4, 0x21, 0x00


	//----- nvinfo : EIATTR_SPARSE_MMA_MASK
	.align		4
.L_17:
        /*0048*/ 	.byte	0x03, 0x50
        /*004a*/ 	.short	0x0000


	//----- nvinfo : EIATTR_MAXREG_COUNT
	.align		4
        /*004c*/ 	.byte	0x03, 0x1b
        /*004e*/ 	.short	0x00ff


	//----- nvinfo : EIATTR_EXIT_INSTR_OFFSETS
	.align		4
        /*0050*/ 	.byte	0x04, 0x1c
        /*0052*/ 	.short	(.L_19 - .L_18)


	//   ....[0]....
.L_18:
        /*0054*/ 	.word	0x00000770


	//   ....[1]....
        /*0058*/ 	.word	0x00000790


	//----- nvinfo : EIATTR_REQNTID
	.align		4
.L_19:
        /*005c*/ 	.byte	0x04, 0x10
        /*005e*/ 	.short	(.L_21 - .L_20)
.L_20:
        /*0060*/ 	.word	0x00000080
        /*0064*/ 	.word	0x00000001
        /*0068*/ 	.word	0x00000001


	//----- nvinfo : EIATTR_CBANK_PARAM_SIZE
	.align		4
.L_21:
        /*006c*/ 	.byte	0x03, 0x19
        /*006e*/ 	.short	0x0018


	//----- nvinfo : EIATTR_PARAM_CBANK
	.align		4
        /*0070*/ 	.byte	0x04, 0x0a
        /*0072*/ 	.short	(.L_23 - .L_22)
	.align		4
.L_22:
        /*0074*/ 	.word	index@(.nv.constant0.triton_poi_fused_0)
        /*0078*/ 	.short	0x0210
        /*007a*/ 	.short	0x0018


	//----- nvinfo : EIATTR_SW_WAR
	.align		4
.L_23:
        /*007c*/ 	.byte	0x04, 0x36
        /*007e*/ 	.short	(.L_25 - .L_24)
.L_24:
        /*0080*/ 	.word	0x00000008
.L_25:


//--------------------- .nv.callgraph             --------------------------
	.section	.nv.callgraph,"",@"SHT_CUDA_CALLGRAPH"
	.align	4
	.sectionentsize	8
	.align		4
        /*0000*/ 	.word	0x00000000
	.align		4
        /*0004*/ 	.word	0xffffffff
	.align		4
        /*0008*/ 	.word	0x00000000
	.align		4
        /*000c*/ 	.word	0xfffffffe
	.align		4
        /*0010*/ 	.word	0x00000000
	.align		4
        /*0014*/ 	.word	0xfffffffd
	.align		4
        /*0018*/ 	.word	0x00000000
	.align		4
        /*001c*/ 	.word	0xfffffffc


//--------------------- .text.triton_poi_fused_0  --------------------------
	.section	.text.triton_poi_fused_0,"ax",@progbits
	.align	128
        .global         triton_poi_fused_0
        .type           triton_poi_fused_0,@function
        .size           triton_poi_fused_0,(.L_x_1 - triton_poi_fused_0)
        .other          triton_poi_fused_0,@"STO_CUDA_ENTRY STV_DEFAULT"
triton_poi_fused_0:
.text.triton_poi_fused_0:
[----:B------:R-:W0:Y:S01]  /*0000*/  LDC R1, c[0x0][0x28] ;  /* 0x00000a00ff017b82 */ /* 0x000e220000000800 */
[----:B------:R-:W1:Y:S07]  /*0010*/  S2R R10, SR_TID.X ;  /* 0x00000000000a7919 */ /* 0x000e6e0000002100 */
[----:B------:R-:W2:Y:S01]  /*0020*/  S2UR UR4, SR_CTAID.Y ;  /* 0x00000000000479c3 */ /* 0x000ea20000002600 */
[----:B------:R-:W-:Y:S01]  /*0030*/  HFMA2.MMA R0, -RZ, RZ, 0, 0 ;  /* 0x00000000ff007435 */ /* 0x000fe200000001ff */
[----:B------:R-:W3:Y:S06]  /*0040*/  S2R R3, SR_CTAID.X ;  /* 0x0000000000037919 */ /* 0x000eec0000002500 */
[----:B------:R-:W4:Y:S01]  /*0050*/  LDC.64 R12, c[0x0][0x210] ;  /* 0x00008400ff0c7b82 */ /* 0x000f220000000a00 */
[----:B--2---:R-:W-:Y:S01]  /*0060*/  USHF.L.U32 UR4, UR4, 0x5, URZ ;  /* 0x0000000504047899 */ /* 0x004fe2000800063f */
[----:B-1----:R-:W-:-:S02]  /*0070*/  SHF.R.U32.HI R19, RZ, 0x5, R10 ;  /* 0x00000005ff137819 */ /* 0x002fc4000001160a */
[----:B------:R-:W-:Y:S02]  /*0080*/  LOP3.LUT R10, R10, 0x1f, RZ, 0xc0, !PT ;  /* 0x0000001f0a0a7812 */ /* 0x000fe400078ec0ff */
[----:B------:R-:W-:Y:S02]  /*0090*/  SGXT.U32 R19, R19, 0x2 ;  /* 0x000000021313781a */ /* 0x000fe40000000000 */
[----:B---3--:R-:W-:Y:S02]  /*00a0*/  LEA R10, R3, R10, 0x5 ;  /* 0x0000000a030a7211 */ /* 0x008fe400078e28ff */
[----:B------:R-:W-:Y:S01]  /*00b0*/  LOP3.LUT R19, R19, UR4, RZ, 0xfc, !PT ;  /* 0x0000000413137c12 */ /* 0x000fe2000f8efcff */
[----:B------:R-:W-:Y:S01]  /*00c0*/  ULDC.64 UR4, c[0x0][0x208] ;  /* 0x0000820000047ab9 */ /* 0x000fe20000000a00 */
[----:B------:R-:W-:-:S03]  /*00d0*/  ISETP.GE.AND P0, PT, R10, 0x19, PT ;  /* 0x000000190a00780c */ /* 0x000fc60003f06270 */
[C---:B------:R-:W-:Y:S01]  /*00e0*/  IMAD R21, R19.reuse, 0x19, R10 ;  /* 0x0000001913157824 */ /* 0x040fe200078e020a */
[----:B------:R-:W-:-:S03]  /*00f0*/  ISETP.LT.AND P1, PT, R19, 0x48, !P0 ;  /* 0x000000481300780c */ /* 0x000fc60004721270 */
[----:B----4-:R-:W-:Y:S01]  /*0100*/  IMAD.WIDE R14, R21, 0x4, R12 ;  /* 0x00000004150e7825 */ /* 0x010fe200078e020c */
[C---:B------:R-:W-:Y:S02]  /*0110*/  LOP3.LUT R4, R19.reuse, 0x4, RZ, 0xfc, !PT ;  /* 0x0000000413047812 */ /* 0x040fe400078efcff */
[C---:B------:R-:W-:Y:S02]  /*0120*/  LOP3.LUT R11, R19.reuse, 0xc, RZ, 0xfc, !PT ;  /* 0x0000000c130b7812 */ /* 0x040fe400078efcff */
[C---:B------:R-:W-:Y:S02]  /*0130*/  LOP3.LUT R2, R19.reuse, 0x10, RZ, 0xfc, !PT ;  /* 0x0000001013027812 */ /* 0x040fe400078efcff */
[----:B------:R-:W-:Y:S02]  /*0140*/  LOP3.LUT R9, R19, 0x8, RZ, 0xfc, !PT ;  /* 0x0000000813097812 */ /* 0x000fe400078efcff */
[----:B------:R-:W-:Y:S01]  /*0150*/  IADD3 R29, R21, 0x64, RZ ;  /* 0x00000064151d7810 */ /* 0x000fe20007ffe0ff */
[----:B------:R1:W2:Y:S01]  /*0160*/  @P1 LDG.E.EL R0, desc[UR4][R14.64] ;  /* 0x000000040e001981 */ /* 0x0002a2000c2e1900 */
[----:B------:R-:W-:-:S02]  /*0170*/  ISETP.LT.AND P6, PT, R4, 0x48, !P0 ;  /* 0x000000480400780c */ /* 0x000fc400047c1270 */
[----:B------:R-:W-:Y:S02]  /*0180*/  ISETP.LT.AND P4, PT, R11, 0x48, !P0 ;  /* 0x000000480b00780c */ /* 0x000fe40004781270 */
[----:B------:R-:W-:Y:S02]  /*0190*/  ISETP.LT.AND P3, PT, R2, 0x48, !P0 ;  /* 0x000000480200780c */ /* 0x000fe40004761270 */
[----:B------:R-:W-:Y:S01]  /*01a0*/  LOP3.LUT R22, R19, 0x14, RZ, 0xfc, !PT ;  /* 0x0000001413167812 */ /* 0x000fe200078efcff */
[----:B------:R-:W-:Y:S01]  /*01b0*/  HFMA2.MMA R5, -RZ, RZ, 0, 0 ;  /* 0x00000000ff057435 */ /* 0x000fe200000001ff */
[----:B------:R-:W-:Y:S01]  /*01c0*/  MOV R8, RZ ;  /* 0x000000ff00087202 */ /* 0x000fe20000000f00 */
[----:B------:R-:W-:Y:S01]  /*01d0*/  IMAD.WIDE R28, R29, 0x4, R12 ;  /* 0x000000041d1c7825 */ /* 0x000fe200078e020c */
[----:B------:R-:W-:Y:S02]  /*01e0*/  ISETP.LT.AND P5, PT, R9, 0x48, !P0 ;  /* 0x000000480900780c */ /* 0x000fe400047a1270 */
[----:B-1----:R-:W-:-:S02]  /*01f0*/  IADD3 R15, R21, 0x12c, RZ ;  /* 0x0000012c150f7810 */ /* 0x002fc40007ffe0ff */
[----:B------:R-:W-:Y:S02]  /*0200*/  LOP3.LUT R24, R19, 0x18, RZ, 0xfc, !PT ;  /* 0x0000001813187812 */ /* 0x000fe400078efcff */
[----:B------:R-:W-:Y:S02]  /*0210*/  CS2R R6, SRZ ;  /* 0x0000000000067805 */ /* 0x000fe4000001ff00 */
[----:B------:R-:W-:Y:S02]  /*0220*/  IADD3 R17, R21, 0x190, RZ ;  /* 0x0000019015117810 */ /* 0x000fe40007ffe0ff */
[----:B------:R-:W-:Y:S02]  /*0230*/  P2R R18, PR, RZ, 0x2 ;  /* 0x00000002ff127803 */ /* 0x000fe40000000000 */
[----:B------:R-:W-:Y:S02]  /*0240*/  IADD3 R27, R21, 0xc8, RZ ;  /* 0x000000c8151b7810 */ /* 0x000fe40007ffe0ff */
[----:B------:R-:W-:Y:S01]  /*0250*/  ISETP.LT.AND P2, PT, R22, 0x48, !P0 ;  /* 0x000000481600780c */ /* 0x000fe20004741270 */
[--C-:B------:R-:W-:Y:S01]  /*0260*/  IMAD.WIDE R14, R15, 0x4, R12.reuse ;  /* 0x000000040f0e7825 */ /* 0x100fe200078e020c */
[----:B------:R-:W-:Y:S01]  /*0270*/  ISETP.LT.AND P1, PT, R24, 0x48, !P0 ;  /* 0x000000481800780c */ /* 0x000fe20004721270 */
[----:B------:R1:W3:Y:S01]  /*0280*/  @P6 LDG.E.EL R8, desc[UR4][R28.64] ;  /* 0x000000041c086981 */ /* 0x0002e2000c2e1900 */
[----:B------:R-:W-:Y:S01]  /*0290*/  IADD3 R20, R21, 0x1f4, RZ ;  /* 0x000001f415147810 */ /* 0x000fe20007ffe0ff */
[--C-:B------:R-:W-:Y:S01]  /*02a0*/  IMAD.WIDE R16, R17, 0x4, R12.reuse ;  /* 0x0000000411107825 */ /* 0x100fe200078e020c */
[----:B------:R-:W-:Y:S01]  /*02b0*/  HFMA2.MMA R23, -RZ, RZ, 0, 0 ;  /* 0x00000000ff177435 */ /* 0x000fe200000001ff */
[----:B------:R-:W-:Y:S01]  /*02c0*/  P2R R3, PR, RZ, 0x40 ;  /* 0x00000040ff037803 */ /* 0x000fe20000000000 */
[----:B------:R4:W3:Y:S01]  /*02d0*/  @P4 LDG.E.EL R6, desc[UR4][R14.64] ;  /* 0x000000040e064981 */ /* 0x0008e2000c2e1900 */
[----:B------:R-:W-:Y:S01]  /*02e0*/  IMAD.WIDE R26, R27, 0x4, R12 ;  /* 0x000000041b1a7825 */ /* 0x000fe200078e020c */
[----:B------:R-:W-:-:S02]  /*02f0*/  ISETP.NE.AND P6, PT, R18, RZ, PT ;  /* 0x000000ff1200720c */ /* 0x000fc40003fc5270 */
[----:B-1----:R-:W-:Y:S01]  /*0300*/  IADD3 R29, R21, 0x258, RZ ;  /* 0x00000258151d7810 */ /* 0x002fe20007ffe0ff */
[----:B------:R1:W3:Y:S01]  /*0310*/  @P3 LDG.E.EL R5, desc[UR4][R16.64] ;  /* 0x0000000410053981 */ /* 0x0002e2000c2e1900 */
[----:B------:R-:W-:Y:S01]  /*0320*/  MOV R18, RZ ;  /* 0x000000ff00127202 */ /* 0x000fe20000000f00 */
[--C-:B----4-:R-:W-:Y:S02]  /*0330*/  IMAD.WIDE R14, R20, 0x4, R12.reuse ;  /* 0x00000004140e7825 */ /* 0x110fe400078e020c */
[----:B------:R4:W3:Y:S04]  /*0340*/  @P5 LDG.E.EL R7, desc[UR4][R26.64] ;  /* 0x000000041a075981 */ /* 0x0008e8000c2e1900 */
[----:B------:R-:W3:Y:S01]  /*0350*/  @P2 LDG.E.EL R18, desc[UR4][R14.64] ;  /* 0x000000040e122981 */ /* 0x000ee2000c2e1900 */
[----:B-1----:R-:W-:-:S05]  /*0360*/  IMAD.WIDE R16, R29, 0x4, R12 ;  /* 0x000000041d107825 */ /* 0x002fca00078e020c */
[----:B------:R1:W3:Y:S01]  /*0370*/  @P1 LDG.E.EL R23, desc[UR4][R16.64] ;  /* 0x0000000410171981 */ /* 0x0002e2000c2e1900 */
[----:B------:R-:W-:Y:S01]  /*0380*/  IADD3 R21, R21, 0x2bc, RZ ;  /* 0x000002bc15157810 */ /* 0x000fe20007ffe0ff */
[----:B----4-:R-:W-:-:S04]  /*0390*/  IMAD.HI R27, R19, 0x55555556, RZ ;  /* 0x55555556131b7827 */ /* 0x010fc800078e02ff */
[----:B------:R-:W-:Y:S02]  /*03a0*/  IMAD.WIDE R20, R21, 0x4, R12 ;  /* 0x0000000415147825 */ /* 0x000fe400078e020c */
[----:B------:R-:W4:Y:S01]  /*03b0*/  LDC.64 R12, c[0x0][0x218] ;  /* 0x00008600ff0c7b82 */ /* 0x000f220000000a00 */
[----:B------:R-:W-:Y:S02]  /*03c0*/  LEA.HI R28, R27, R27, RZ, 0x1 ;  /* 0x0000001b1b1c7211 */ /* 0x000fe400078f08ff */
[----:B------:R-:W-:-:S03]  /*03d0*/  LOP3.LUT R25, R19, 0x1c, RZ, 0xfc, !PT ;  /* 0x0000001c13197812 */ /* 0x000fc600078efcff */
[----:B------:R-:W-:Y:S01]  /*03e0*/  IMAD R19, R28, -0x3, R19 ;  /* 0xfffffffd1c137824 */ /* 0x000fe200078e0213 */
[----:B------:R-:W-:-:S03]  /*03f0*/  ISETP.LT.AND P0, PT, R25, 0x48, !P0 ;  /* 0x000000481900780c */ /* 0x000fc60004701270 */
[----:B------:R-:W-:Y:S01]  /*0400*/  IMAD R19, R10, 0x3, R19 ;  /* 0x000000030a137824 */ /* 0x000fe200078e0213 */
[----:B------:R-:W-:-:S03]  /*0410*/  MOV R26, RZ ;  /* 0x000000ff001a7202 */ /* 0x000fc60000000f00 */
[----:B------:R-:W-:Y:S02]  /*0420*/  IMAD R19, R28, 0x4b, R19 ;  /* 0x0000004b1c137824 */ /* 0x000fe400078e0213 */
[----:B-1----:R-:W-:-:S04]  /*0430*/  IMAD.HI R16, R9, 0x55555556, RZ ;  /* 0x5555555609107827 */ /* 0x002fc800078e02ff */
[----:B------:R1:W5:Y:S01]  /*0440*/  @P0 LDG.E.EL R26, desc[UR4][R20.64] ;  /* 0x00000004141a0981 */ /* 0x000362000c2e1900 */
[----:B0---4-:R-:W-:Y:S01]  /*0450*/  IMAD.WIDE R14, R19, 0x4, R12 ;  /* 0x00000004130e7825 */ /* 0x011fe200078e020c */
[----:B------:R-:W-:-:S03]  /*0460*/  LEA.HI R16, R16, R16, RZ, 0x1 ;  /* 0x0000001010107211 */ /* 0x000fc600078f08ff */
[----:B------:R-:W-:-:S04]  /*0470*/  IMAD.HI R17, R11, 0x55555556, RZ ;  /* 0x555555560b117827 */ /* 0x000fc800078e02ff */
[----:B------:R-:W-:-:S04]  /*0480*/  IMAD R9, R16, -0x3, R9 ;  /* 0xfffffffd10097824 */ /* 0x000fc800078e0209 */
[----:B------:R-:W-:Y:S02]  /*0490*/  IMAD R9, R16, 0x4b, R9 ;  /* 0x0000004b10097824 */ /* 0x000fe400078e0209 */
[----:B------:R-:W-:-:S04]  /*04a0*/  IMAD.HI R16, R2, 0x55555556, RZ ;  /* 0x5555555602107827 */ /* 0x000fc800078e02ff */
[----:B------:R-:W-:Y:S01]  /*04b0*/  IMAD R9, R10, 0x3, R9 ;  /* 0x000000030a097824 */ /* 0x000fe200078e0209 */
[----:B--2---:R0:W-:Y:S01]  /*04c0*/  @P6 STG.E desc[UR4][R14.64], R0 ;  /* 0x000000000e006986 */ /* 0x0041e2000c101904 */
[----:B------:R-:W-:Y:S01]  /*04d0*/  ISETP.NE.AND P6, PT, R3, RZ, PT ;  /* 0x000000ff0300720c */ /* 0x000fe20003fc5270 */
[----:B------:R-:W-:-:S05]  /*04e0*/  IMAD.HI R3, R4, 0x55555556, RZ ;  /* 0x5555555604037827 */ /* 0x000fca00078e02ff */
[----:B------:R-:W-:-:S05]  /*04f0*/  LEA.HI R3, R3, R3, RZ, 0x1 ;  /* 0x0000000303037211 */ /* 0x000fca00078f08ff */
[----:B------:R-:W-:Y:S02]  /*0500*/  IMAD R4, R3, -0x3, R4 ;  /* 0xfffffffd03047824 */ /* 0x000fe400078e0204 */
[----:B0-----:R-:W-:-:S04]  /*0510*/  IMAD.HI R0, R22, 0x55555556, RZ ;  /* 0x5555555616007827 */ /* 0x001fc800078e02ff */
[----:B------:R-:W-:Y:S01]  /*0520*/  IMAD R3, R3, 0x4b, R4 ;  /* 0x0000004b03037824 */ /* 0x000fe200078e0204 */
[----:B------:R-:W-:Y:S01]  /*0530*/  LEA.HI R4, R17, R17, RZ, 0x1 ;  /* 0x0000001111047211 */ /* 0x000fe200078f08ff */
[----:B------:R-:W-:-:S04]  /*0540*/  IMAD.HI R17, R24, 0x55555556, RZ ;  /* 0x5555555618117827 */ /* 0x000fc800078e02ff */
[----:B------:R-:W-:Y:S01]  /*0550*/  IMAD.HI R14, R25, 0x55555556, RZ ;  /* 0x55555556190e7827 */ /* 0x000fe200078e02ff */
[----:B------:R-:W-:-:S03]  /*0560*/  LEA.HI R15, R16, R16, RZ, 0x1 ;  /* 0x00000010100f7211 */ /* 0x000fc600078f08ff */
[----:B------:R-:W-:Y:S01]  /*0570*/  IMAD R19, R4, -0x3, R11 ;  /* 0xfffffffd04137824 */ /* 0x000fe200078e020b */
[----:B------:R-:W-:Y:S02]  /*0580*/  LEA.HI R11, R0, R0, RZ, 0x1 ;  /* 0x00000000000b7211 */ /* 0x000fe400078f08ff */
[----:B------:R-:W-:Y:S02]  /*0590*/  LEA.HI R17, R17, R17, RZ, 0x1 ;  /* 0x0000001111117211 */ /* 0x000fe400078f08ff */
[----:B------:R-:W-:Y:S01]  /*05a0*/  LEA.HI R0, R14, R14, RZ, 0x1 ;  /* 0x0000000e0e007211 */ /* 0x000fe200078f08ff */
[----:B------:R-:W-:Y:S02]  /*05b0*/  IMAD R2, R15, -0x3, R2 ;  /* 0xfffffffd0f027824 */ /* 0x000fe400078e0202 */
[----:B------:R-:W-:Y:S02]  /*05c0*/  IMAD R22, R11, -0x3, R22 ;  /* 0xfffffffd0b167824 */ /* 0x000fe400078e0216 */
[----:B------:R-:W-:-:S02]  /*05d0*/  IMAD R24, R17, -0x3, R24 ;  /* 0xfffffffd11187824 */ /* 0x000fc400078e0218 */
[----:B------:R-:W-:Y:S02]  /*05e0*/  IMAD R25, R0, -0x3, R25 ;  /* 0xfffffffd00197824 */ /* 0x000fe400078e0219 */
[----:B------:R-:W-:Y:S02]  /*05f0*/  IMAD R19, R4, 0x4b, R19 ;  /* 0x0000004b04137824 */ /* 0x000fe400078e0213 */
[----:B-1----:R-:W-:Y:S02]  /*0600*/  IMAD R21, R15, 0x4b, R2 ;  /* 0x0000004b0f157824 */ /* 0x002fe400078e0202 */
[----:B------:R-:W-:Y:S02]  /*0610*/  IMAD R11, R11, 0x4b, R22 ;  /* 0x0000004b0b0b7824 */ /* 0x000fe400078e0216 */
[----:B------:R-:W-:Y:S02]  /*0620*/  IMAD R27, R17, 0x4b, R24 ;  /* 0x0000004b111b7824 */ /* 0x000fe400078e0218 */
[----:B------:R-:W-:-:S02]  /*0630*/  IMAD R29, R0, 0x4b, R25 ;  /* 0x0000004b001d7824 */ /* 0x000fc400078e0219 */
[C---:B------:R-:W-:Y:S02]  /*0640*/  IMAD R3, R10.reuse, 0x3, R3 ;  /* 0x000000030a037824 */ /* 0x040fe400078e0203 */
[C---:B------:R-:W-:Y:S02]  /*0650*/  IMAD R15, R10.reuse, 0x3, R19 ;  /* 0x000000030a0f7824 */ /* 0x040fe400078e0213 */
[C---:B------:R-:W-:Y:S02]  /*0660*/  IMAD R17, R10.reuse, 0x3, R21 ;  /* 0x000000030a117824 */ /* 0x040fe400078e0215 */
[C---:B------:R-:W-:Y:S02]  /*0670*/  IMAD R21, R10.reuse, 0x3, R11 ;  /* 0x000000030a157824 */ /* 0x040fe400078e020b */
[C---:B------:R-:W-:Y:S02]  /*0680*/  IMAD R25, R10.reuse, 0x3, R27 ;  /* 0x000000030a197824 */ /* 0x040fe400078e021b */
[----:B------:R-:W-:-:S02]  /*0690*/  IMAD R29, R10, 0x3, R29 ;  /* 0x000000030a1d7824 */ /* 0x000fc400078e021d */
[----:B------:R-:W-:-:S04]  /*06a0*/  IMAD.WIDE R2, R3, 0x4, R12 ;  /* 0x0000000403027825 */ /* 0x000fc800078e020c */
[--C-:B------:R-:W-:Y:S01]  /*06b0*/  IMAD.WIDE R10, R9, 0x4, R12.reuse ;  /* 0x00000004090a7825 */ /* 0x100fe200078e020c */
[----:B---3--:R0:W-:Y:S03]  /*06c0*/  @P6 STG.E desc[UR4][R2.64], R8 ;  /* 0x0000000802006986 */ /* 0x0081e6000c101904 */
[--C-:B------:R-:W-:Y:S01]  /*06d0*/  IMAD.WIDE R14, R15, 0x4, R12.reuse ;  /* 0x000000040f0e7825 */ /* 0x100fe200078e020c */
[----:B------:R0:W-:Y:S03]  /*06e0*/  @P5 STG.E desc[UR4][R10.64], R7 ;  /* 0x000000070a005986 */ /* 0x0001e6000c101904 */
[--C-:B------:R-:W-:Y:S01]  /*06f0*/  IMAD.WIDE R16, R17, 0x4, R12.reuse ;  /* 0x0000000411107825 */ /* 0x100fe200078e020c */
[----:B------:R0:W-:Y:S03]  /*0700*/  @P4 STG.E desc[UR4][R14.64], R6 ;  /* 0x000000060e004986 */ /* 0x0001e6000c101904 */
[--C-:B------:R-:W-:Y:S01]  /*0710*/  IMAD.WIDE R20, R21, 0x4, R12.reuse ;  /* 0x0000000415147825 */ /* 0x100fe200078e020c */
[----:B------:R0:W-:Y:S03]  /*0720*/  @P3 STG.E desc[UR4][R16.64], R5 ;  /* 0x0000000510003986 */ /* 0x0001e6000c101904 */
[--C-:B------:R-:W-:Y:S01]  /*0730*/  IMAD.WIDE R24, R25, 0x4, R12.reuse ;  /* 0x0000000419187825 */ /* 0x100fe200078e020c */
[----:B------:R0:W-:Y:S04]  /*0740*/  @P2 STG.E desc[UR4][R20.64], R18 ;  /* 0x0000001214002986 */ /* 0x0001e8000c101904 */
[----:B------:R0:W-:Y:S01]  /*0750*/  @P1 STG.E desc[UR4][R24.64], R23 ;  /* 0x0000001718001986 */ /* 0x0001e2000c101904 */
[----:B------:R-:W-:Y:S01]  /*0760*/  IMAD.WIDE R12, R29, 0x4, R12 ;  /* 0x000000041d0c7825 */ /* 0x000fe200078e020c */
[----:B0-----:R-:W-:Y:S06]  /*0770*/  @!P0 EXIT ;  /* 0x000000000000894d */ /* 0x001fec0003800000 */
[----:B-----5:R-:W-:Y:S01]  /*0780*/  STG.E desc[UR4][R12.64], R26 ;  /* 0x0000001a0c007986 */ /* 0x020fe2000c101904 */
[----:B------:R-:W-:Y:S05]  /*0790*/  EXIT ;  /* 0x000000000000794d */ /* 0x000fea0003800000 */
.L_x_0:
[----:B------:R-:W-:-:S00]  /*07a0*/  BRA `(.L_x_0) ;  /* 0xfffffffc00fc7947 */ /* 0x000fc0000383ffff */
[----:B------:R-:W-:-:S00]  /*07b0*/  NOP ;  /* 0x0000000000007918 */ /* 0x000fc00000000000 */
        /* <DEDUP_REMOVED lines=12> */
.L_x_1:


//--------------------- .nv.constant0.triton_poi_fused_0 --------------------------
	.section	.nv.constant0.triton_poi_fused_0,"a",@progbits
	.sectionflags	@""
	.align	4
.nv.constant0.triton_poi_fused_0:
	.zero		552
